//
// Generated by NVIDIA NVVM Compiler
//
// Compiler Build ID: CL-36424714
// Cuda compilation tools, release 13.0, V13.0.88
// Based on NVVM 20.0.0
//

.version 9.0
.target sm_100
.address_size 64

	// .globl	_Z10sub_kernelv
.extern .func  (.param .b32 func_retval0) vprintf
(
	.param .b64 vprintf_param_0,
	.param .b64 vprintf_param_1
)
;
.global .align 1 .b8 $str[10] = {114, 101, 115, 32, 61, 32, 37, 102, 10};

.visible .entry _Z10sub_kernelv()
{
	.local .align 8 .b8 	__local_depot0[8];
	.reg .b64 	%SP;
	.reg .b64 	%SPL;
	.reg .b16 	%rs<7>;
	.reg .b32 	%r<3>;
	.reg .b32 	%f<4>;
	.reg .b64 	%rd<5>;
	.reg .b64 	%fd<2>;

	mov.u64 	%SPL, __local_depot0;
	cvta.local.u64 	%SP, %SPL;
	add.u64 	%rd1, %SP, 0;
	add.u64 	%rd2, %SPL, 0;
	mov.f32 	%f1, 0f40200000;
	// begin inline asm
	{  cvt.rn.f16.f32 %rs1, %f1;}

	// end inline asm
	mov.f32 	%f2, 0f3F800000;
	// begin inline asm
	{  cvt.rn.f16.f32 %rs2, %f2;}

	// end inline asm
	// begin inline asm
	{sub.f16 %rs3,%rs1,%rs2;
}
	// end inline asm
	// begin inline asm
	{  cvt.f32.f16 %f3, %rs3;}

	// end inline asm
	cvt.f64.f32 	%fd1, %f3;
	st.local.f64 	[%rd2], %fd1;
	mov.u64 	%rd3, $str;
	cvta.global.u64 	%rd4, %rd3;
	{ // callseq 0, 0
	.param .b64 param0;
	st.param.b64 	[param0], %rd4;
	.param .b64 param1;
	st.param.b64 	[param1], %rd1;
	.param .b32 retval0;
	call.uni (retval0), 
	vprintf, 
	(
	param0, 
	param1
	);
	ld.param.b32 	%r1, [retval0];
	} // callseq 0
	ret;

}


// ===== COMPILED SASS (sm_100) =====

	.target	sm_100

	.elftype	@"ET_EXEC"


//--------------------- .note.nv.tkinfo           --------------------------
	.section	.note.nv.tkinfo,"",@"SHT_NOTE"
	.sectionflags	@"SHF_NOTE_NV_TKINFO"
	.tkinfo
        /*0018*/ 	.word	0x00000002
        /*0030*/ 	.string	""
        /*0030*/ 	.string	"ptxas"
        /*0030*/ 	.string	"Cuda compilation tools, release 13.0, V13.0.88"
        /*0030*/ 	.string	"Build cuda_13.0.r13.0/compiler.36424714_0"
        /*0030*/ 	.string	"-arch sm_100 -m 64 "



//--------------------- .note.nv.cuinfo           --------------------------
	.section	.note.nv.cuinfo,"",@"SHT_NOTE"
	.sectionflags	@"SHF_NOTE_NV_CUINFO"
        /*0018*/ 	.short	0x0002
        /*001a*/ 	.short	0x0064
        /*001c*/ 	.short	0x0082
	.zero		2


//--------------------- .nv.info                  --------------------------
	.section	.nv.info,"",@"SHT_CUDA_INFO"
	.align	4


	//----- nvinfo : EIATTR_REGCOUNT
	.align		4
        /*0000*/ 	.byte	0x04, 0x2f
        /*0002*/ 	.short	(.L_2 - .L_1)
	.align		4
.L_1:
        /*0004*/ 	.word	index@(_Z10sub_kernelv)
        /*0008*/ 	.word	0x00000018


	//----- nvinfo : EIATTR_FRAME_SIZE
	.align		4
.L_2:
        /*000c*/ 	.byte	0x04, 0x11
        /*000e*/ 	.short	(.L_4 - .L_3)
	.align		4
.L_3:
        /*0010*/ 	.word	index@(_Z10sub_kernelv)
        /*0014*/ 	.word	0x00000008


	//----- nvinfo : EIATTR_MIN_STACK_SIZE
	.align		4
.L_4:
        /*0018*/ 	.byte	0x04, 0x12
        /*001a*/ 	.short	(.L_6 - .L_5)
	.align		4
.L_5:
        /*001c*/ 	.word	index@(_Z10sub_kernelv)
        /*0020*/ 	.word	0x00000008
.L_6:


//--------------------- .nv.compat                --------------------------
	.section	.nv.compat,"",@"SHT_CUDA_COMPAT_INFO"
	.align	4
        /*0000*/ 	.byte	0x02, 0x09, 0x00, 0x00, 0x02, 0x02, 0x01, 0x00, 0x02, 0x05, 0x05, 0x00, 0x03, 0x07, 0x01, 0x01
        /*0010*/ 	.byte	0x02, 0x03, 0x00, 0x00, 0x02, 0x06, 0x01, 0x00, 0x04, 0x0b, 0x08, 0x00, 0x09, 0x00, 0x00, 0x00
        /*0020*/ 	.byte	0x00, 0x00, 0x00, 0x00


//--------------------- .nv.info._Z10sub_kernelv  --------------------------
	.section	.nv.info._Z10sub_kernelv,"",@"SHT_CUDA_INFO"
	.sectionflags	@""
	.align	4


	//----- nvinfo : EIATTR_CUDA_API_VERSION
	.align		4
        /*0000*/ 	.byte	0x04, 0x37
        /*0002*/ 	.short	(.L_8 - .L_7)
.L_7:
        /*0004*/ 	.word	0x00000082


	//----- nvinfo : EIATTR_SPARSE_MMA_MASK
	.align		4
.L_8:
        /*0008*/ 	.byte	0x03, 0x50
        /*000a*/ 	.short	0x0000


	//----- nvinfo : EIATTR_MAXREG_COUNT
	.align		4
        /*000c*/ 	.byte	0x03, 0x1b
        /*000e*/ 	.short	0x00ff


	//----- nvinfo : EIATTR_EXTERNS
	.align		4
        /*0010*/ 	.byte	0x04, 0x0f
        /*0012*/ 	.short	(.L_10 - .L_9)


	//   ....[0]....
	.align		4
.L_9:
        /*0014*/ 	.word	index@(vprintf)


	//----- nvinfo : EIATTR_MERCURY_ISA_VERSION
	.align		4
.L_10:
        /*0018*/ 	.byte	0x03, 0x5f
        /*001a*/ 	.short	0x0101


	//----- nvinfo : EIATTR_VRC_CTA_INIT_COUNT
	.align		4
        /*001c*/ 	.byte	0x02, 0x4a
	.zero		1
	.zero		1


	//----- nvinfo : EIATTR_SYSCALL_OFFSETS
	.align		4
        /*0020*/ 	.byte	0x04, 0x46
        /*0022*/ 	.short	(.L_12 - .L_11)


	//   ....[0]....
.L_11:
        /*0024*/ 	.word	0x00000110


	//----- nvinfo : EIATTR_EXIT_INSTR_OFFSETS
	.align		4
.L_12:
        /*0028*/ 	.byte	0x04, 0x1c
        /*002a*/ 	.short	(.L_14 - .L_13)


	//   ....[0]....
.L_13:
        /*002c*/ 	.word	0x00000120


	//----- nvinfo : EIATTR_SW_WAR
	.align		4
.L_14:
        /*0030*/ 	.byte	0x04, 0x36
        /*0032*/ 	.short	(.L_16 - .L_15)
.L_15:
        /*0034*/ 	.word	0x00000008
.L_16:


//--------------------- .nv.callgraph             --------------------------
	.section	.nv.callgraph,"",@"SHT_CUDA_CALLGRAPH"
	.align	4
	.sectionentsize	8
	.align		4
        /*0000*/ 	.word	0x00000000
	.align		4
        /*0004*/ 	.word	0xffffffff
	.align		4
        /*0008*/ 	.word	index@(_Z10sub_kernelv)
	.align		4
        /*000c*/ 	.word	index@(vprintf)
	.align		4
        /*0010*/ 	.word	0x00000000
	.align		4
        /*0014*/ 	.word	0xfffffffe
	.align		4
        /*0018*/ 	.word	0x00000000
	.align		4
        /*001c*/ 	.word	0xfffffffd
	.align		4
        /*0020*/ 	.word	0x00000000
	.align		4
        /*0024*/ 	.word	0xfffffffc


//--------------------- .nv.constant4             --------------------------
	.section	.nv.constant4,"a",@progbits
	.align	8
	.align		8
.nv.constant4:
        /*0000*/ 	.dword	vprintf
	.align		8
        /*0008*/ 	.dword	$str


//--------------------- .text._Z10sub_kernelv     --------------------------
	.section	.text._Z10sub_kernelv,"ax",@progbits
	.align	128
        .global         _Z10sub_kernelv
        .type           _Z10sub_kernelv,@function
        .size           _Z10sub_kernelv,(.L_x_2 - _Z10sub_kernelv)
        .other          _Z10sub_kernelv,@"STO_CUDA_ENTRY STV_DEFAULT"
_Z10sub_kernelv:
.text._Z10sub_kernelv:
[----:B------:R-:W0:Y:S01]  /*0000*/  LDC R1, c[0x0][0x37c] ;  /* 0x0000df00ff017b82 */ /* 0x000e220000000800 */
[----:B------:R-:W-:Y:S01]  /*0010*/  HFMA2 R0, -RZ, RZ, 0, 2.5 ;  /* 0x00004100ff007431 */ /* 0x000fe200000001ff */
[----:B------:R-:W-:Y:S01]  /*0020*/  MOV R8, 0x0 ;  /* 0x0000000000087802 */ /* 0x000fe20000000f00 */
[----:B0-----:R-:W-:Y:S01]  /*0030*/  VIADD R1, R1, 0xfffffff8 ;  /* 0xfffffff801017836 */ /* 0x001fe20000000000 */
[----:B------:R-:W0:Y:S04]  /*0040*/  LDCU UR4, c[0x0][0x2f8] ;  /* 0x00005f00ff0477ac */ /* 0x000e280008000800 */
[----:B------:R-:W1:Y:S01]  /*0050*/  LDC.64 R8, c[0x4][R8] ;  /* 0x0100000008087b82 */ /* 0x000e620000000a00 */
[----:B------:R-:W2:Y:S01]  /*0060*/  LDCU.64 UR6, c[0x4][0x8] ;  /* 0x01000100ff0677ac */ /* 0x000ea20008000a00 */
[----:B------:R-:W-:Y:S01]  /*0070*/  HADD2 R0, R0.H0_H0, -1, -1 ;  /* 0xbc00bc0000007430 */ /* 0x000fe20000000800 */
[----:B------:R-:W3:Y:S04]  /*0080*/  LDCU UR5, c[0x0][0x2fc] ;  /* 0x00005f80ff0577ac */ /* 0x000ee80008000800 */
[----:B------:R-:W-:-:S04]  /*0090*/  HADD2.F32 R0, -RZ, R0.H0_H0 ;  /* 0x20000000ff007230 */ /* 0x000fc80000004100 */
[----:B------:R-:W4:Y:S01]  /*00a0*/  F2F.F64.F32 R2, R0 ;  /* 0x0000000000027310 */ /* 0x000f220000201800 */
[----:B0-----:R-:W-:Y:S01]  /*00b0*/  IADD3 R6, P0, PT, R1, UR4, RZ ;  /* 0x0000000401067c10 */ /* 0x001fe2000ff1e0ff */
[----:B--2---:R-:W-:Y:S01]  /*00c0*/  IMAD.U32 R4, RZ, RZ, UR6 ;  /* 0x00000006ff047e24 */ /* 0x004fe2000f8e00ff */
[----:B------:R-:W-:-:S03]  /*00d0*/  MOV R5, UR7 ;  /* 0x0000000700057c02 */ /* 0x000fc60008000f00 */
[----:B---3--:R-:W-:Y:S01]  /*00e0*/  IMAD.X R7, RZ, RZ, UR5, P0 ;  /* 0x00000005ff077e24 */ /* 0x008fe200080e06ff */
[----:B----4-:R0:W-:Y:S07]  /*00f0*/  STL.64 [R1], R2 ;  /* 0x0000000201007387 */ /* 0x0101ee0000100a00 */
[----:B------:R-:W-:-:S07]  /*0100*/  LEPC R20, `(.L_x_0) ;  /* 0x000000001014794e */ /* 0x000fce0000000000 */
[----:B01----:R-:W-:Y:S05]  /*0110*/  CALL.ABS.NOINC R8 ;  /* 0x0000000008007343 */ /* 0x003fea0003c00000 */
.L_x_0:
[----:B------:R-:W-:Y:S05]  /*0120*/  EXIT ;  /* 0x000000000000794d */ /* 0x000fea0003800000 */
.L_x_1:
[----:B------:R-:W-:-:S00]  /*0130*/  BRA `(.L_x_1) ;  /* 0xfffffffc00fc7947 */ /* 0x000fc0000383ffff */
[----:B------:R-:W-:-:S00]  /*0140*/  NOP ;  /* 0x0000000000007918 */ /* 0x000fc00000000000 */
        /* <DEDUP_REMOVED lines=11> */
.L_x_2:


//--------------------- .nv.global.init           --------------------------
	.section	.nv.global.init,"aw",@progbits
.nv.global.init:
	.type		$str,@object
	.size		$str,(.L_0 - $str)
$str:
        /*0000*/ 	.byte	0x72, 0x65, 0x73, 0x20, 0x3d, 0x20, 0x25, 0x66, 0x0a, 0x00
.L_0:


//--------------------- .nv.shared.reserved.0     --------------------------
	.section	.nv.shared.reserved.0,"aw",@nobits
	.weak		__nv_reservedSMEM_offset_0_alias
	.size		__nv_reservedSMEM_offset_0_alias, 0, 64
	.other		__nv_reservedSMEM_offset_0_alias,@"STO_CUDA_RESERVED_SHARED STV_DEFAULT"
__nv_reservedSMEM_offset_0_alias:
	.zero		0
	.zero		64


//--------------------- .nv.constant0._Z10sub_kernelv --------------------------
	.section	.nv.constant0._Z10sub_kernelv,"a",@progbits
	.sectionflags	@""
	.align	4
.nv.constant0._Z10sub_kernelv:
	.zero		896


//--------------------- SYMBOLS --------------------------

	.type		.nv.reservedSmem.offset0,@object
	.size		.nv.reservedSmem.offset0,0x4
	.type		vprintf,@function
